	.headerflags	@"EF_CUDA_TEXMODE_UNIFIED EF_CUDA_64BIT_ADDRESS EF_CUDA_ACCELERATORS EF_CUDA_SM90 EF_CUDA_VIRTUAL_SM(EF_CUDA_SM90)"
	.elftype	@"ET_EXEC"


//--------------------- .nv.info                  --------------------------
	.section	.nv.info,"",@"SHT_CUDA_INFO"
	.align	4


	//----- nvinfo : EIATTR_REGCOUNT
	.align		4
        /*0000*/ 	.byte	0x04, 0x2f
        /*0002*/ 	.short	(.L_3 - .L_2)
	.align		4
.L_2:
        /*0004*/ 	.word	index@(triton_poi_fused__native_batch_norm_legit_no_training_add_2)
        /*0008*/ 	.word	0x00000026


	//----- nvinfo : EIATTR_MIN_STACK_SIZE
	.align		4
.L_3:
        /*000c*/ 	.byte	0x04, 0x12
        /*000e*/ 	.short	(.L_5 - .L_4)
	.align		4
.L_4:
        /*0010*/ 	.word	index@(triton_poi_fused__native_batch_norm_legit_no_training_add_2)
        /*0014*/ 	.word	0x00000000


	//----- nvinfo : EIATTR_FRAME_SIZE
	.align		4
.L_5:
        /*0018*/ 	.byte	0x04, 0x11
        /*001a*/ 	.short	(.L_7 - .L_6)
	.align		4
.L_6:
        /*001c*/ 	.word	index@(triton_poi_fused__native_batch_norm_legit_no_training_add_2)
        /*0020*/ 	.word	0x00000000


	//----- nvinfo : EIATTR_MIN_STACK_SIZE
	.align		4
.L_7:
        /*0024*/ 	.byte	0x04, 0x12
        /*0026*/ 	.short	(.L_9 - .L_8)
	.align		4
.L_8:
        /*0028*/ 	.word	index@(triton_poi_fused__native_batch_norm_legit_no_training_add_2)
        /*002c*/ 	.word	0x00000000
.L_9:


//--------------------- .nv.info.triton_poi_fused__native_batch_norm_legit_no_training_add_2 --------------------------
	.section	.nv.info.triton_poi_fused__native_batch_norm_legit_no_training_add_2,"",@"SHT_CUDA_INFO"
	.sectionflags	@""
	.align	4


	//----- nvinfo : EIATTR_CUDA_API_VERSION
	.align		4
        /*0000*/ 	.byte	0x04, 0x37
        /*0002*/ 	.short	(.L_11 - .L_10)
.L_10:
        /*0004*/ 	.word	0x0000007c


	//----- nvinfo : EIATTR_KPARAM_INFO
	.align		4
.L_11:
        /*0008*/ 	.byte	0x04, 0x17
        /*000a*/ 	.short	(.L_13 - .L_12)
.L_12:
        /*000c*/ 	.word	0x00000000
        /*0010*/ 	.short	0x000f
        /*0012*/ 	.short	0x0074
        /*0014*/ 	.byte	0x00, 0xf0, 0x11, 0x00


	//----- nvinfo : EIATTR_KPARAM_INFO
	.align		4
.L_13:
        /*0018*/ 	.byte	0x04, 0x17
        /*001a*/ 	.short	(.L_15 - .L_14)
.L_14:
        /*001c*/ 	.word	0x00000000
        /*0020*/ 	.short	0x000e
        /*0022*/ 	.short	0x0070
        /*0024*/ 	.byte	0x00, 0xf0, 0x11, 0x00


	//----- nvinfo : EIATTR_KPARAM_INFO
	.align		4
.L_15:
        /*0028*/ 	.byte	0x04, 0x17
        /*002a*/ 	.short	(.L_17 - .L_16)
.L_16:
        /*002c*/ 	.word	0x00000000
        /*0030*/ 	.short	0x000d
        /*0032*/ 	.short	0x0068
        /*0034*/ 	.byte	0x00, 0xf4, 0x21, 0x00


	//----- nvinfo : EIATTR_KPARAM_INFO
	.align		4
.L_17:
        /*0038*/ 	.byte	0x04, 0x17
        /*003a*/ 	.short	(.L_19 - .L_18)
.L_18:
        /*003c*/ 	.word	0x00000000
        /*0040*/ 	.short	0x000c
        /*0042*/ 	.short	0x0060
        /*0044*/ 	.byte	0x00, 0xf4, 0x21, 0x00


	//----- nvinfo : EIATTR_KPARAM_INFO
	.align		4
.L_19:
        /*0048*/ 	.byte	0x04, 0x17
        /*004a*/ 	.short	(.L_21 - .L_20)
.L_20:
        /*004c*/ 	.word	0x00000000
        /*0050*/ 	.short	0x000b
        /*0052*/ 	.short	0x0058
        /*0054*/ 	.byte	0x00, 0xf4, 0x21, 0x00


	//----- nvinfo : EIATTR_KPARAM_INFO
	.align		4
.L_21:
        /*0058*/ 	.byte	0x04, 0x17
        /*005a*/ 	.short	(.L_23 - .L_22)
.L_22:
        /*005c*/ 	.word	0x00000000
        /*0060*/ 	.short	0x000a
        /*0062*/ 	.short	0x0050
        /*0064*/ 	.byte	0x00, 0xf4, 0x21, 0x00


	//----- nvinfo : EIATTR_KPARAM_INFO
	.align		4
.L_23:
        /*0068*/ 	.byte	0x04, 0x17
        /*006a*/ 	.short	(.L_25 - .L_24)
.L_24:
        /*006c*/ 	.word	0x00000000
        /*0070*/ 	.short	0x0009
        /*0072*/ 	.short	0x0048
        /*0074*/ 	.byte	0x00, 0xf4, 0x21, 0x00


	//----- nvinfo : EIATTR_KPARAM_INFO
	.align		4
.L_25:
        /*0078*/ 	.byte	0x04, 0x17
        /*007a*/ 	.short	(.L_27 - .L_26)
.L_26:
        /*007c*/ 	.word	0x00000000
        /*0080*/ 	.short	0x0008
        /*0082*/ 	.short	0x0040
        /*0084*/ 	.byte	0x00, 0xf4, 0x21, 0x00


	//----- nvinfo : EIATTR_KPARAM_INFO
	.align		4
.L_27:
        /*0088*/ 	.byte	0x04, 0x17
        /*008a*/ 	.short	(.L_29 - .L_28)
.L_28:
        /*008c*/ 	.word	0x00000000
        /*0090*/ 	.short	0x0007
        /*0092*/ 	.short	0x0038
        /*0094*/ 	.byte	0x00, 0xf4, 0x21, 0x00


	//----- nvinfo : EIATTR_KPARAM_INFO
	.align		4
.L_29:
        /*0098*/ 	.byte	0x04, 0x17
        /*009a*/ 	.short	(.L_31 - .L_30)
.L_30:
        /*009c*/ 	.word	0x00000000
        /*00a0*/ 	.short	0x0006
        /*00a2*/ 	.short	0x0030
        /*00a4*/ 	.byte	0x00, 0xf4, 0x21, 0x00


	//----- nvinfo : EIATTR_KPARAM_INFO
	.align		4
.L_31:
        /*00a8*/ 	.byte	0x04, 0x17
        /*00aa*/ 	.short	(.L_33 - .L_32)
.L_32:
        /*00ac*/ 	.word	0x00000000
        /*00b0*/ 	.short	0x0005
        /*00b2*/ 	.short	0x0028
        /*00b4*/ 	.byte	0x00, 0xf4, 0x21, 0x00


	//----- nvinfo : EIATTR_KPARAM_INFO
	.align		4
.L_33:
        /*00b8*/ 	.byte	0x04, 0x17
        /*00ba*/ 	.short	(.L_35 - .L_34)
.L_34:
        /*00bc*/ 	.word	0x00000000
        /*00c0*/ 	.short	0x0004
        /*00c2*/ 	.short	0x0020
        /*00c4*/ 	.byte	0x00, 0xf4, 0x21, 0x00


	//----- nvinfo : EIATTR_KPARAM_INFO
	.align		4
.L_35:
        /*00c8*/ 	.byte	0x04, 0x17
        /*00ca*/ 	.short	(.L_37 - .L_36)
.L_36:
        /*00cc*/ 	.word	0x00000000
        /*00d0*/ 	.short	0x0003
        /*00d2*/ 	.short	0x0018
        /*00d4*/ 	.byte	0x00, 0xf4, 0x21, 0x00


	//----- nvinfo : EIATTR_KPARAM_INFO
	.align		4
.L_37:
        /*00d8*/ 	.byte	0x04, 0x17
        /*00da*/ 	.short	(.L_39 - .L_38)
.L_38:
        /*00dc*/ 	.word	0x00000000
        /*00e0*/ 	.short	0x0002
        /*00e2*/ 	.short	0x0010
        /*00e4*/ 	.byte	0x00, 0xf4, 0x21, 0x00


	//----- nvinfo : EIATTR_KPARAM_INFO
	.align		4
.L_39:
        /*00e8*/ 	.byte	0x04, 0x17
        /*00ea*/ 	.short	(.L_41 - .L_40)
.L_40:
        /*00ec*/ 	.word	0x00000000
        /*00f0*/ 	.short	0x0001
        /*00f2*/ 	.short	0x0008
        /*00f4*/ 	.byte	0x00, 0xf4, 0x21, 0x00


	//----- nvinfo : EIATTR_KPARAM_INFO
	.align		4
.L_41:
        /*00f8*/ 	.byte	0x04, 0x17
        /*00fa*/ 	.short	(.L_43 - .L_42)
.L_42:
        /*00fc*/ 	.word	0x00000000
        /*0100*/ 	.short	0x0000
        /*0102*/ 	.short	0x0000
        /*0104*/ 	.byte	0x00, 0xf4, 0x21, 0x00


	//----- nvinfo : EIATTR_SPARSE_MMA_MASK
	.align		4
.L_43:
        /*0108*/ 	.byte	0x03, 0x50
        /*010a*/ 	.short	0x0000


	//----- nvinfo : EIATTR_MAXREG_COUNT
	.align		4
        /*010c*/ 	.byte	0x03, 0x1b
        /*010e*/ 	.short	0x00ff


	//----- nvinfo : EIATTR_EXIT_INSTR_OFFSETS
	.align		4
        /*0110*/ 	.byte	0x04, 0x1c
        /*0112*/ 	.short	(.L_45 - .L_44)


	//   ....[0]....
.L_44:
        /*0114*/ 	.word	0x00000c50


	//   ....[1]....
        /*0118*/ 	.word	0x00000c70


	//----- nvinfo : EIATTR_REQNTID
	.align		4
.L_45:
        /*011c*/ 	.byte	0x04, 0x10
        /*011e*/ 	.short	(.L_47 - .L_46)
.L_46:
        /*0120*/ 	.word	0x00000020
        /*0124*/ 	.word	0x00000001
        /*0128*/ 	.word	0x00000001


	//----- nvinfo : EIATTR_CBANK_PARAM_SIZE
	.align		4
.L_47:
        /*012c*/ 	.byte	0x03, 0x19
        /*012e*/ 	.short	0x0078


	//----- nvinfo : EIATTR_PARAM_CBANK
	.align		4
        /*0130*/ 	.byte	0x04, 0x0a
        /*0132*/ 	.short	(.L_49 - .L_48)
	.align		4
.L_48:
        /*0134*/ 	.word	index@(.nv.constant0.triton_poi_fused__native_batch_norm_legit_no_training_add_2)
        /*0138*/ 	.short	0x0210
        /*013a*/ 	.short	0x0078


	//----- nvinfo : EIATTR_SW_WAR
	.align		4
.L_49:
        /*013c*/ 	.byte	0x04, 0x36
        /*013e*/ 	.short	(.L_51 - .L_50)
.L_50:
        /*0140*/ 	.word	0x00000008
.L_51:


//--------------------- .nv.callgraph             --------------------------
	.section	.nv.callgraph,"",@"SHT_CUDA_CALLGRAPH"
	.align	4
	.sectionentsize	8
	.align		4
        /*0000*/ 	.word	0x00000000
	.align		4
        /*0004*/ 	.word	0xffffffff
	.align		4
        /*0008*/ 	.word	0x00000000
	.align		4
        /*000c*/ 	.word	0xfffffffe
	.align		4
        /*0010*/ 	.word	0x00000000
	.align		4
        /*0014*/ 	.word	0xfffffffd
	.align		4
        /*0018*/ 	.word	0x00000000
	.align		4
        /*001c*/ 	.word	0xfffffffc


//--------------------- .nv.constant4             --------------------------
	.section	.nv.constant4,"a",@progbits
	.align	8
	.align		8
.nv.constant4:
        /*0000*/ 	.dword	_$_str
	.align		8
        /*0008*/ 	.dword	_$_str_$_2


//--------------------- .text.triton_poi_fused__native_batch_norm_legit_no_training_add_2 --------------------------
	.section	.text.triton_poi_fused__native_batch_norm_legit_no_training_add_2,"ax",@progbits
	.sectionflags	@"SHF_BARRIERS=1"
	.align	128
        .global         triton_poi_fused__native_batch_norm_legit_no_training_add_2
        .type           triton_poi_fused__native_batch_norm_legit_no_training_add_2,@function
        .size           triton_poi_fused__native_batch_norm_legit_no_training_add_2,(.L_x_1 - triton_poi_fused__native_batch_norm_legit_no_training_add_2)
        .other          triton_poi_fused__native_batch_norm_legit_no_training_add_2,@"STO_CUDA_ENTRY STV_DEFAULT"
triton_poi_fused__native_batch_norm_legit_no_training_add_2:
.text.triton_poi_fused__native_batch_norm_legit_no_training_add_2:
[----:B------:R-:W0:Y:S01]  /*0000*/  LDC R1, c[0x0][0x28] ;  /* 0x00000a00ff017b82 */ /* 0x000e220000000800 */
[----:B------:R-:W1:Y:S07]  /*0010*/  S2R R2, SR_TID.X ;  /* 0x0000000000027919 */ /* 0x000e6e0000002100 */
[----:B------:R-:W2:Y:S01]  /*0020*/  S2UR UR4, SR_CTAID.X ;  /* 0x00000000000479c3 */ /* 0x000ea20000002500 */
[----:B------:R-:W-:Y:S01]  /*0030*/  CS2R R12, SRZ ;  /* 0x00000000000c7805 */ /* 0x000fe2000001ff00 */
[----:B------:R-:W-:Y:S01]  /*0040*/  ULDC.64 UR8, c[0x0][0x208] ;  /* 0x0000820000087ab9 */ /* 0x000fe20000000a00 */
[----:B------:R-:W3:Y:S05]  /*0050*/  S2R R17, SR_CTAID.Y ;  /* 0x0000000000117919 */ /* 0x000eea0000002600 */
[----:B------:R-:W4:Y:S08]  /*0060*/  LDC.64 R8, c[0x0][0x210] ;  /* 0x00008400ff087b82 */ /* 0x000f300000000a00 */
[----:B------:R-:W5:Y:S01]  /*0070*/  S2UR UR6, SR_CgaCtaId ;  /* 0x00000000000679c3 */ /* 0x000f620000008800 */
[----:B--2---:R-:W-:-:S07]  /*0080*/  USHF.L.U32 UR4, UR4, 0x2, URZ ;  /* 0x0000000204047899 */ /* 0x004fce000800063f */
[----:B------:R-:W2:Y:S01]  /*0090*/  LDC.64 R14, c[0x0][0x230] ;  /* 0x00008c00ff0e7b82 */ /* 0x000ea20000000a00 */
[--C-:B-1----:R-:W-:Y:S02]  /*00a0*/  SHF.R.U32.HI R6, RZ, 0x1, R2.reuse ;  /* 0x00000001ff067819 */ /* 0x102fe40000011602 */
[----:B------:R-:W-:Y:S01]  /*00b0*/  SHF.R.U32.HI R5, RZ, 0x1, R2 ;  /* 0x00000001ff057819 */ /* 0x000fe20000011602 */
[----:B------:R-:W-:Y:S01]  /*00c0*/  UMOV UR5, 0x400 ;  /* 0x0000040000057882 */ /* 0x000fe20000000000 */
[----:B------:R-:W-:Y:S01]  /*00d0*/  SGXT.U32 R6, R6, 0x2 ;  /* 0x000000020606781a */ /* 0x000fe20000000000 */
[----:B---3--:R-:W-:Y:S01]  /*00e0*/  IMAD.SHL.U32 R4, R17, 0x10, RZ ;  /* 0x0000001011047824 */ /* 0x008fe200078e00ff */
[----:B------:R-:W-:Y:S01]  /*00f0*/  LOP3.LUT R10, R2, 0x1, RZ, 0xc0, !PT ;  /* 0x00000001020a7812 */ /* 0x000fe200078ec0ff */
[----:B------:R-:W1:Y:S01]  /*0100*/  LDC.64 R26, c[0x0][0x238] ;  /* 0x00008e00ff1a7b82 */ /* 0x000e620000000a00 */
[----:B------:R-:W-:Y:S02]  /*0110*/  LOP3.LUT R0, R6, 0x4, R5, 0xf8, !PT ;  /* 0x0000000406007812 */ /* 0x000fe400078ef805 */
[----:B------:R-:W-:-:S02]  /*0120*/  LEA R18, R10, UR4, 0x1 ;  /* 0x000000040a127c11 */ /* 0x000fc4000f8e08ff */
[----:B------:R-:W-:Y:S02]  /*0130*/  LOP3.LUT R3, R0, 0x8, R5, 0xf8, !PT ;  /* 0x0000000800037812 */ /* 0x000fe400078ef805 */
[----:B------:R-:W-:Y:S01]  /*0140*/  ISETP.GE.AND P0, PT, R18, 0x4, PT ;  /* 0x000000041200780c */ /* 0x000fe20003f06270 */
[----:B------:R-:W3:Y:S01]  /*0150*/  LDC.64 R28, c[0x0][0x240] ;  /* 0x00009000ff1c7b82 */ /* 0x000ee20000000a00 */
[----:B------:R-:W-:-:S04]  /*0160*/  LOP3.LUT R11, R3, R4, RZ, 0xfc, !PT ;  /* 0x00000004030b7212 */ /* 0x000fc800078efcff */
[C---:B------:R-:W-:Y:S01]  /*0170*/  ISETP.LT.AND P0, PT, R11.reuse, 0x10, !P0 ;  /* 0x000000100b00780c */ /* 0x040fe20004701270 */
[----:B------:R-:W-:Y:S02]  /*0180*/  IMAD R0, R11, 0x4, R18 ;  /* 0x000000040b007824 */ /* 0x000fe400078e0212 */
[----:B------:R-:W1:Y:S02]  /*0190*/  LDC.64 R30, c[0x0][0x248] ;  /* 0x00009200ff1e7b82 */ /* 0x000e640000000a00 */
[----:B----4-:R-:W-:-:S06]  /*01a0*/  IMAD.WIDE R8, R0, 0x4, R8 ;  /* 0x0000000400087825 */ /* 0x010fcc00078e0208 */
[----:B------:R-:W4:Y:S02]  /*01b0*/  LDC.64 R32, c[0x0][0x258] ;  /* 0x00009600ff207b82 */ /* 0x000f240000000a00 */
[----:B------:R2:W4:Y:S01]  /*01c0*/  @P0 LDG.E.EL.64 R12, desc[UR8][R8.64] ;  /* 0x00000008080c0981 */ /* 0x000522000c2e1b00 */
[----:B------:R-:W-:Y:S01]  /*01d0*/  IMAD.SHL.U32 R21, R10, 0x20, RZ ;  /* 0x000000200a157824 */ /* 0x000fe200078e00ff */
[----:B-----5:R-:W-:Y:S01]  /*01e0*/  UPRMT UR5, UR6, 0x654, UR5 ;  /* 0x0000065406057896 */ /* 0x020fe20008000005 */
[----:B------:R-:W-:Y:S01]  /*01f0*/  IMAD.SHL.U32 R3, R2, 0x2, RZ ;  /* 0x0000000202037824 */ /* 0x000fe200078e00ff */
[----:B------:R-:W-:Y:S02]  /*0200*/  SHF.R.S32.HI R20, RZ, 0x1b, R17 ;  /* 0x0000001bff147819 */ /* 0x000fe40000011411 */
[----:B------:R-:W-:Y:S01]  /*0210*/  LOP3.LUT R6, R21, R6, RZ, 0xfc, !PT ;  /* 0x0000000615067212 */ /* 0x000fe200078efcff */
[----:B------:R-:W5:Y:S01]  /*0220*/  LDC.64 R34, c[0x0][0x260] ;  /* 0x00009800ff227b82 */ /* 0x000f620000000a00 */
[----:B------:R-:W-:-:S02]  /*0230*/  LOP3.LUT R16, R4, 0xe, R3, 0xf8, !PT ;  /* 0x0000000e04107812 */ /* 0x000fc400078ef803 */
[----:B------:R-:W-:Y:S02]  /*0240*/  LOP3.LUT R6, R6, 0x4, R5, 0xf8, !PT ;  /* 0x0000000406067812 */ /* 0x000fe400078ef805 */
[----:B--2---:R-:W-:Y:S02]  /*0250*/  SHF.R.S32.HI R9, RZ, 0x1f, R16 ;  /* 0x0000001fff097819 */ /* 0x004fe40000011410 */
[----:B------:R-:W-:Y:S02]  /*0260*/  LOP3.LUT R22, R6, 0x8, R5, 0xf8, !PT ;  /* 0x0000000806167812 */ /* 0x000fe400078ef805 */
[----:B------:R-:W2:Y:S01]  /*0270*/  LDC.64 R4, c[0x0][0x220] ;  /* 0x00008800ff047b82 */ /* 0x000ea20000000a00 */
[----:B------:R-:W-:Y:S02]  /*0280*/  SHF.R.U32.HI R8, RZ, 0x3, R2 ;  /* 0x00000003ff087819 */ /* 0x000fe40000011602 */
[----:B------:R-:W-:Y:S01]  /*0290*/  IMAD R10, R10, 0x4, R22 ;  /* 0x000000040a0a7824 */ /* 0x000fe200078e0216 */
[----:B------:R-:W-:-:S02]  /*02a0*/  LEA.HI R22, R21, R22, RZ, 0x1d ;  /* 0x0000001615167211 */ /* 0x000fc400078fe8ff */
[----:B------:R-:W-:Y:S02]  /*02b0*/  LEA.HI R17, R9, R16, RZ, 0x2 ;  /* 0x0000001009117211 */ /* 0x000fe400078f10ff */
[----:B------:R-:W-:Y:S01]  /*02c0*/  LEA R21, R10, UR5, 0x2 ;  /* 0x000000050a157c11 */ /* 0x000fe2000f8e10ff */
[----:B------:R-:W1:Y:S01]  /*02d0*/  LDC.64 R6, c[0x0][0x218] ;  /* 0x00008600ff067b82 */ /* 0x000e620000000a00 */
[----:B------:R-:W-:Y:S02]  /*02e0*/  LEA R22, R22, UR5, 0x2 ;  /* 0x0000000516167c11 */ /* 0x000fe4000f8e10ff */
[----:B------:R-:W-:Y:S02]  /*02f0*/  SGXT.U32 R8, R8, 0x2 ;  /* 0x000000020808781a */ /* 0x000fe40000000000 */
[----:B------:R-:W-:Y:S02]  /*0300*/  SGXT R20, R20, 0x1 ;  /* 0x000000011414781a */ /* 0x000fe40000000200 */
[C---:B------:R-:W-:Y:S01]  /*0310*/  LOP3.LUT R19, R17.reuse, 0xfffffffc, RZ, 0xc0, !PT ;  /* 0xfffffffc11137812 */ /* 0x040fe200078ec0ff */
[----:B------:R-:W-:Y:S01]  /*0320*/  IMAD.SHL.U32 R17, R17, 0x4, RZ ;  /* 0x0000000411117824 */ /* 0x000fe200078e00ff */
[----:B------:R-:W-:-:S02]  /*0330*/  LOP3.LUT R9, R8, UR4, RZ, 0xfc, !PT ;  /* 0x0000000408097c12 */ /* 0x000fc4000f8efcff */
[----:B------:R-:W-:Y:S01]  /*0340*/  LEA.HI R20, R20, R11, RZ, 0x2 ;  /* 0x0000000b14147211 */ /* 0x000fe200078f10ff */
[----:B------:R-:W-:Y:S01]  /*0350*/  IMAD.IADD R19, R16, 0x1, -R19 ;  /* 0x0000000110137824 */ /* 0x000fe200078e0a13 */
[----:B------:R-:W-:Y:S02]  /*0360*/  ISETP.GE.AND P1, PT, R9, 0x4, PT ;  /* 0x000000040900780c */ /* 0x000fe40003f26270 */
[----:B------:R-:W-:Y:S02]  /*0370*/  LOP3.LUT R20, R20, 0x3ffffffc, RZ, 0xc0, !PT ;  /* 0x3ffffffc14147812 */ /* 0x000fe400078ec0ff */
[----:B------:R-:W-:Y:S01]  /*0380*/  LOP3.LUT R24, R17, 0xfffffff0, RZ, 0xc0, !PT ;  /* 0xfffffff011187812 */ /* 0x000fe200078ec0ff */
[----:B------:R-:W-:Y:S01]  /*0390*/  IMAD R17, R9, 0x4, R19 ;  /* 0x0000000409117824 */ /* 0x000fe200078e0213 */
[C---:B------:R-:W-:Y:S01]  /*03a0*/  ISETP.GE.AND P2, PT, R16.reuse, 0x10, PT ;  /* 0x000000101000780c */ /* 0x040fe20003f46270 */
[----:B------:R-:W-:Y:S01]  /*03b0*/  IMAD.IADD R9, R11, 0x1, -R20 ;  /* 0x000000010b097824 */ /* 0x000fe200078e0a14 */
[----:B------:R-:W-:Y:S01]  /*03c0*/  ISETP.LT.AND P1, PT, R16, 0x10, !P1 ;  /* 0x000000101000780c */ /* 0x000fe20004f21270 */
[----:B------:R-:W-:Y:S01]  /*03d0*/  IMAD.IADD R17, R17, 0x1, R24 ;  /* 0x0000000111117824 */ /* 0x000fe200078e0218 */
[----:B------:R-:W-:Y:S01]  /*03e0*/  CS2R R10, SRZ ;  /* 0x00000000000a7805 */ /* 0x000fe2000001ff00 */
[----:B------:R-:W-:Y:S01]  /*03f0*/  IMAD R9, R9, 0x4, R18 ;  /* 0x0000000409097824 */ /* 0x000fe200078e0212 */
[----:B------:R-:W3:Y:S01]  /*0400*/  LDC.64 R24, c[0x0][0x250] ;  /* 0x00009400ff187b82 */ /* 0x000ee20000000a00 */
[----:B--2---:R-:W-:Y:S01]  /*0410*/  IMAD.WIDE R18, R19, 0x4, R4 ;  /* 0x0000000413127825 */ /* 0x004fe200078e0204 */
[----:B------:R-:W-:-:S03]  /*0420*/  CS2R R4, SRZ ;  /* 0x0000000000047805 */ /* 0x000fc6000001ff00 */
[----:B01----:R-:W-:Y:S01]  /*0430*/  IMAD.WIDE R16, R17, 0x4, R6 ;  /* 0x0000000411107825 */ /* 0x003fe200078e0206 */
[----:B------:R-:W-:-:S03]  /*0440*/  CS2R R6, SRZ ;  /* 0x0000000000067805 */ /* 0x000fc6000001ff00 */
[----:B---3--:R-:W-:-:S04]  /*0450*/  IMAD.WIDE R24, R9, 0x4, R24 ;  /* 0x0000000409187825 */ /* 0x008fc800078e0218 */
[----:B------:R-:W-:-:S04]  /*0460*/  IMAD.WIDE R26, R9, 0x4, R26 ;  /* 0x00000004091a7825 */ /* 0x000fc800078e021a */
[----:B------:R-:W-:-:S04]  /*0470*/  IMAD.WIDE R28, R9, 0x4, R28 ;  /* 0x00000004091c7825 */ /* 0x000fc800078e021c */
[----:B------:R-:W-:-:S04]  /*0480*/  IMAD.WIDE R30, R9, 0x4, R30 ;  /* 0x00000004091e7825 */ /* 0x000fc800078e021e */
[----:B----4-:R-:W-:-:S04]  /*0490*/  IMAD.WIDE R32, R9, 0x4, R32 ;  /* 0x0000000409207825 */ /* 0x010fc800078e0220 */
[C---:B-----5:R-:W-:Y:S01]  /*04a0*/  IMAD.WIDE R34, R9.reuse, 0x4, R34 ;  /* 0x0000000409227825 */ /* 0x060fe200078e0222 */
[----:B------:R0:W-:Y:S04]  /*04b0*/  STS [R21], R12 ;  /* 0x0000000c15007388 */ /* 0x0001e80000000800 */
[----:B------:R1:W-:Y:S01]  /*04c0*/  STS [R22+0x48], R13 ;  /* 0x0000480d16007388 */ /* 0x0003e20000000800 */
[----:B------:R-:W-:Y:S01]  /*04d0*/  BAR.SYNC.DEFER_BLOCKING 0x0 ;  /* 0x0000000000007b1d */ /* 0x000fe20000010000 */
[----:B0-----:R-:W-:-:S07]  /*04e0*/  IMAD.WIDE R20, R9, 0x4, R14 ;  /* 0x0000000409147825 */ /* 0x001fce00078e020e */
[----:B-1----:R-:W0:Y:S01]  /*04f0*/  LDC.64 R22, c[0x0][0x228] ;  /* 0x00008a00ff167b82 */ /* 0x002e220000000a00 */
[----:B------:R1:W2:Y:S04]  /*0500*/  @P1 LDG.E.EL.64 R10, desc[UR8][R16.64] ;  /* 0x00000008100a1981 */ /* 0x0002a8000c2e1b00 */
[----:B------:R3:W2:Y:S04]  /*0510*/  @!P2 LDG.E.EL.64 R4, desc[UR8][R18.64] ;  /* 0x000000081204a981 */ /* 0x0006a8000c2e1b00 */
[----:B------:R4:W5:Y:S01]  /*0520*/  @P0 LDG.E.EL.64 R6, desc[UR8][R20.64] ;  /* 0x0000000814060981 */ /* 0x000962000c2e1b00 */
[----:B------:R-:W-:-:S06]  /*0530*/  CS2R R14, SRZ ;  /* 0x00000000000e7805 */ /* 0x000fcc000001ff00 */
[----:B------:R0:W5:Y:S01]  /*0540*/  @P0 LDG.E.EL.64 R14, desc[UR8][R24.64] ;  /* 0x00000008180e0981 */ /* 0x000162000c2e1b00 */
[----:B------:R-:W-:Y:S01]  /*0550*/  CS2R R12, SRZ ;  /* 0x00000000000c7805 */ /* 0x000fe2000001ff00 */
[----:B0-----:R-:W-:-:S05]  /*0560*/  IMAD.WIDE R22, R9, 0x4, R22 ;  /* 0x0000000409167825 */ /* 0x001fca00078e0216 */
[----:B------:R0:W5:Y:S01]  /*0570*/  @P0 LDG.E.EL.64 R12, desc[UR8][R22.64] ;  /* 0x00000008160c0981 */ /* 0x000162000c2e1b00 */
[----:B-1----:R-:W-:Y:S02]  /*0580*/  CS2R R16, SRZ ;  /* 0x0000000000107805 */ /* 0x002fe4000001ff00 */
[----:B---3--:R-:W-:Y:S02]  /*0590*/  CS2R R18, SRZ ;  /* 0x0000000000127805 */ /* 0x008fe4000001ff00 */
[----:B----4-:R-:W-:Y:S02]  /*05a0*/  CS2R R20, SRZ ;  /* 0x0000000000147805 */ /* 0x010fe4000001ff00 */
[----:B------:R1:W3:Y:S04]  /*05b0*/  @P0 LDG.E.EL.64 R16, desc[UR8][R26.64] ;  /* 0x000000081a100981 */ /* 0x0002e8000c2e1b00 */
[----:B------:R4:W3:Y:S01]  /*05c0*/  @P0 LDG.E.EL.64 R18, desc[UR8][R28.64] ;  /* 0x000000081c120981 */ /* 0x0008e2000c2e1b00 */
[----:B------:R-:W-:-:S02]  /*05d0*/  CS2R R24, SRZ ;  /* 0x0000000000187805 */ /* 0x000fc4000001ff00 */
[----:B0-----:R-:W-:Y:S01]  /*05e0*/  CS2R R22, SRZ ;  /* 0x0000000000167805 */ /* 0x001fe2000001ff00 */
[----:B------:R-:W3:Y:S04]  /*05f0*/  @P0 LDG.E.EL.64 R20, desc[UR8][R30.64] ;  /* 0x000000081e140981 */ /* 0x000ee8000c2e1b00 */
[----:B------:R-:W3:Y:S04]  /*0600*/  @P0 LDG.E.EL.64 R24, desc[UR8][R32.64] ;  /* 0x0000000820180981 */ /* 0x000ee8000c2e1b00 */
[----:B------:R-:W3:Y:S01]  /*0610*/  @P0 LDG.E.EL.64 R22, desc[UR8][R34.64] ;  /* 0x0000000822160981 */ /* 0x000ee2000c2e1b00 */
[----:B------:R-:W-:Y:S01]  /*0620*/  SHF.R.U32.HI R9, RZ, 0x2, R2 ;  /* 0x00000002ff097819 */ /* 0x000fe20000011602 */
[----:B------:R-:W-:-:S03]  /*0630*/  IMAD.SHL.U32 R2, R2, 0x8, RZ ;  /* 0x0000000802027824 */ /* 0x000fc600078e00ff */
[----:B-1----:R-:W-:Y:S02]  /*0640*/  LOP3.LUT R26, R9, 0x6, RZ, 0xc0, !PT ;  /* 0x00000006091a7812 */ /* 0x002fe400078ec0ff */
[----:B------:R-:W-:Y:S02]  /*0650*/  LOP3.LUT R9, R3, 0x3e, RZ, 0xc0, !PT ;  /* 0x0000003e03097812 */ /* 0x000fe400078ec0ff */
[----:B----4-:R-:W-:-:S03]  /*0660*/  LOP3.LUT R29, R2, 0x38, RZ, 0xc0, !PT ;  /* 0x00000038021d7812 */ /* 0x010fc600078ec0ff */
[----:B------:R-:W-:Y:S01]  /*0670*/  IMAD.IADD R26, R9, 0x1, R26 ;  /* 0x00000001091a7824 */ /* 0x000fe200078e021a */
[----:B------:R-:W-:-:S04]  /*0680*/  LOP3.LUT R8, R8, R29, RZ, 0xfc, !PT ;  /* 0x0000001d08087212 */ /* 0x000fc800078efcff */
[----:B------:R-:W-:-:S06]  /*0690*/  LEA R26, R26, UR5, 0x2 ;  /* 0x000000051a1a7c11 */ /* 0x000fcc000f8e10ff */
[----:B------:R-:W0:Y:S01]  /*06a0*/  LDS.64 R26, [R26] ;  /* 0x000000001a1a7984 */ /* 0x000e220000000a00 */
[----:B------:R-:W-:Y:S01]  /*06b0*/  BAR.SYNC.DEFER_BLOCKING 0x0 ;  /* 0x0000000000007b1d */ /* 0x000fe20000010000 */
[----:B--2---:R-:W-:Y:S01]  /*06c0*/  FSETP.GEU.AND P2, PT, R11, -R5, PT ;  /* 0x800000050b00720b */ /* 0x004fe20003f4e000 */
[----:B------:R-:W-:Y:S01]  /*06d0*/  FADD R5, R5, R11 ;  /* 0x0000000b05057221 */ /* 0x000fe20000000000 */
[----:B------:R-:W-:Y:S01]  /*06e0*/  FSETP.GEU.AND P1, PT, R10, -R4, PT ;  /* 0x800000040a00720b */ /* 0x000fe20003f2e000 */
[----:B------:R-:W-:Y:S01]  /*06f0*/  FADD R4, R4, R10 ;  /* 0x0000000a04047221 */ /* 0x000fe20000000000 */
[----:B-----5:R-:W-:Y:S01]  /*0700*/  FADD R11, R7, 9.9999997473787516356e-06 ;  /* 0x3727c5ac070b7421 */ /* 0x020fe20000000000 */
[----:B------:R-:W-:Y:S01]  /*0710*/  FADD R10, R6, 9.9999997473787516356e-06 ;  /* 0x3727c5ac060a7421 */ /* 0x000fe20000000000 */
[----:B------:R-:W-:Y:S02]  /*0720*/  LOP3.LUT R7, R29, 0x4, RZ, 0xfc, !PT ;  /* 0x000000041d077812 */ /* 0x000fe400078efcff */
[----:B------:R-:W-:Y:S01]  /*0730*/  SHF.R.U32.HI R6, RZ, 0x2, R3 ;  /* 0x00000002ff067819 */ /* 0x000fe20000011603 */
[----:B------:R-:W1:Y:S01]  /*0740*/  MUFU.SQRT R28, R10 ;  /* 0x0000000a001c7308 */ /* 0x000e620000002000 */
[----:B------:R-:W-:Y:S01]  /*0750*/  FSEL R2, R5, RZ, P2 ;  /* 0x000000ff05027208 */ /* 0x000fe20001000000 */
[----:B------:R-:W-:Y:S01]  /*0760*/  FADD R15, R15, 9.9999997473787516356e-06 ;  /* 0x3727c5ac0f0f7421 */ /* 0x000fe20000000000 */
[----:B------:R-:W-:Y:S01]  /*0770*/  FSEL R3, R4, RZ, P1 ;  /* 0x000000ff04037208 */ /* 0x000fe20000800000 */
[----:B------:R-:W-:Y:S01]  /*0780*/  FADD R14, R14, 9.9999997473787516356e-06 ;  /* 0x3727c5ac0e0e7421 */ /* 0x000fe20000000000 */
[-C--:B------:R-:W-:Y:S01]  /*0790*/  LEA.HI R29, R29, R8.reuse, RZ, 0x1e ;  /* 0x000000081d1d7211 */ /* 0x080fe200078ff0ff */
[----:B0-----:R-:W-:Y:S01]  /*07a0*/  FADD R27, R27, R2 ;  /* 0x000000021b1b7221 */ /* 0x001fe20000000000 */
[----:B------:R-:W-:Y:S01]  /*07b0*/  LEA.HI R7, R7, R8, RZ, 0x1e ;  /* 0x0000000807077211 */ /* 0x000fe200078ff0ff */
[----:B------:R-:W-:Y:S01]  /*07c0*/  FADD R3, R26, R3 ;  /* 0x000000031a037221 */ /* 0x000fe20000000000 */
[----:B------:R-:W-:Y:S01]  /*07d0*/  LEA R2, R29, UR5, 0x2 ;  /* 0x000000051d027c11 */ /* 0x000fe2000f8e10ff */
[----:B------:R-:W0:Y:S01]  /*07e0*/  MUFU.SQRT R11, R11 ;  /* 0x0000000b000b7308 */ /* 0x000e220000002000 */
[----:B------:R-:W-:Y:S01]  /*07f0*/  LEA R4, R7, UR5, 0x2 ;  /* 0x0000000507047c11 */ /* 0x000fe2000f8e10ff */
[----:B------:R-:W-:Y:S01]  /*0800*/  IMAD.MOV.U32 R29, RZ, RZ, 0x3e800000 ;  /* 0x3e800000ff1d7424 */ /* 0x000fe200078e00ff */
[----:B------:R-:W-:Y:S01]  /*0810*/  SGXT.U32 R6, R6, 0x4 ;  /* 0x000000040606781a */ /* 0x000fe20000000000 */
[----:B------:R-:W-:Y:S01]  /*0820*/  STS [R2], R3 ;  /* 0x0000000302007388 */ /* 0x000fe20000000800 */
[----:B-1----:R-:W-:-:S02]  /*0830*/  FSETP.GT.AND P5, PT, R28, 8.50705917302346158658e+37, PT ;  /* 0x7e8000001c00780b */ /* 0x002fc40003fa4000 */
[----:B------:R-:W-:Y:S01]  /*0840*/  FSETP.GEU.AND P1, PT, R28, 1.175494350822287508e-38, PT ;  /* 0x008000001c00780b */ /* 0x000fe20003f2e000 */
[----:B------:R-:W-:Y:S01]  /*0850*/  STS [R4+0x10], R27 ;  /* 0x0000101b04007388 */ /* 0x000fe20000000800 */
[----:B------:R-:W-:Y:S01]  /*0860*/  IMAD.IADD R6, R9, 0x1, R6 ;  /* 0x0000000109067824 */ /* 0x000fe200078e0206 */
[----:B------:R1:W2:Y:S01]  /*0870*/  MUFU.SQRT R26, R14 ;  /* 0x0000000e001a7308 */ /* 0x0002a20000002000 */
[----:B------:R-:W-:-:S03]  /*0880*/  FSEL R5, R29, 1, P5 ;  /* 0x3f8000001d057808 */ /* 0x000fc60002800000 */
[----:B------:R-:W-:Y:S01]  /*0890*/  LEA R8, R6, UR5, 0x2 ;  /* 0x0000000506087c11 */ /* 0x000fe2000f8e10ff */
[----:B------:R-:W-:Y:S01]  /*08a0*/  BAR.SYNC.DEFER_BLOCKING 0x0 ;  /* 0x0000000000007b1d */ /* 0x000fe20000010000 */
[C---:B0-----:R-:W-:Y:S02]  /*08b0*/  FSETP.GT.AND P2, PT, R11.reuse, 8.50705917302346158658e+37, PT ;  /* 0x7e8000000b00780b */ /* 0x041fe40003f44000 */
[----:B------:R-:W-:Y:S01]  /*08c0*/  @P5 FMUL R28, R28, 0.25 ;  /* 0x3e8000001c1c5820 */ /* 0x000fe20000400000 */
[----:B------:R-:W-:Y:S01]  /*08d0*/  FSETP.GEU.AND P3, PT, R11, 1.175494350822287508e-38, PT ;  /* 0x008000000b00780b */ /* 0x000fe20003f6e000 */
[----:B------:R-:W-:Y:S01]  /*08e0*/  @!P1 FMUL R5, R5, 16777216 ;  /* 0x4b80000005059820 */ /* 0x000fe20000400000 */
[----:B------:R-:W0:Y:S01]  /*08f0*/  MUFU.SQRT R15, R15 ;  /* 0x0000000f000f7308 */ /* 0x000e220000002000 */
[----:B------:R-:W-:Y:S01]  /*0900*/  @!P1 FMUL R28, R28, 16777216 ;  /* 0x4b8000001c1c9820 */ /* 0x000fe20000400000 */
[----:B------:R-:W4:Y:S01]  /*0910*/  LDC.64 R6, c[0x0][0x268] ;  /* 0x00009a00ff067b82 */ /* 0x000f220000000a00 */
[----:B-1----:R-:W-:-:S02]  /*0920*/  FSEL R14, R29, 1, P2 ;  /* 0x3f8000001d0e7808 */ /* 0x002fc40001000000 */
[C---:B--2---:R-:W-:Y:S02]  /*0930*/  FSETP.GT.AND P4, PT, R26.reuse, 8.50705917302346158658e+37, PT ;  /* 0x7e8000001a00780b */ /* 0x044fe40003f84000 */
[----:B------:R-:W-:Y:S01]  /*0940*/  FSETP.GEU.AND P5, PT, R26, 1.175494350822287508e-38, PT ;  /* 0x008000001a00780b */ /* 0x000fe20003fae000 */
[----:B------:R-:W1:Y:S01]  /*0950*/  MUFU.RCP R28, R28 ;  /* 0x0000001c001c7308 */ /* 0x000e620000001000 */
[----:B------:R-:W-:Y:S02]  /*0960*/  @P2 FMUL R11, R11, 0.25 ;  /* 0x3e8000000b0b2820 */ /* 0x000fe40000400000 */
[----:B------:R-:W-:Y:S02]  /*0970*/  @!P3 FMUL R14, R14, 16777216 ;  /* 0x4b8000000e0eb820 */ /* 0x000fe40000400000 */
[----:B------:R-:W-:Y:S01]  /*0980*/  @!P3 FMUL R11, R11, 16777216 ;  /* 0x4b8000000b0bb820 */ /* 0x000fe20000400000 */
[C---:B0-----:R-:W-:Y:S02]  /*0990*/  FSETP.GT.AND P6, PT, R15.reuse, 8.50705917302346158658e+37, PT ;  /* 0x7e8000000f00780b */ /* 0x041fe40003fc4000 */
[----:B------:R-:W-:Y:S01]  /*09a0*/  FSETP.GEU.AND P1, PT, R15, 1.175494350822287508e-38, PT ;  /* 0x008000000f00780b */ /* 0x000fe20003f2e000 */
[----:B------:R-:W-:Y:S02]  /*09b0*/  LDS R9, [R8] ;  /* 0x0000000008097984 */ /* 0x000fe40000000800 */
[----:B------:R-:W0:Y:S01]  /*09c0*/  MUFU.RCP R11, R11 ;  /* 0x0000000b000b7308 */ /* 0x000e220000001000 */
[----:B------:R-:W-:Y:S01]  /*09d0*/  @P4 FMUL R26, R26, 0.25 ;  /* 0x3e8000001a1a4820 */ /* 0x000fe20000400000 */
[----:B------:R-:W2:Y:S01]  /*09e0*/  LDS R10, [R8+0x4] ;  /* 0x00000400080a7984 */ /* 0x000ea20000000800 */
[----:B-1----:R-:W-:-:S02]  /*09f0*/  FMUL R28, R28, R5 ;  /* 0x000000051c1c7220 */ /* 0x002fc40000400000 */
[----:B------:R-:W-:Y:S01]  /*0a00*/  @!P5 FMUL R26, R26, 16777216 ;  /* 0x4b8000001a1ad820 */ /* 0x000fe20000400000 */
[----:B------:R-:W-:Y:S01]  /*0a10*/  BAR.SYNC.DEFER_BLOCKING 0x0 ;  /* 0x0000000000007b1d */ /* 0x000fe20000010000 */
[----:B----4-:R-:W-:-:S04]  /*0a20*/  IMAD.WIDE R6, R0, 0x4, R6 ;  /* 0x0000000400067825 */ /* 0x010fc800078e0206 */
[----:B------:R-:W-:-:S04]  /*0a30*/  @P6 FMUL R15, R15, 0.25 ;  /* 0x3e8000000f0f6820 */ /* 0x000fc80000400000 */
[----:B------:R-:W-:Y:S01]  /*0a40*/  @!P1 FMUL R15, R15, 16777216 ;  /* 0x4b8000000f0f9820 */ /* 0x000fe20000400000 */
[----:B------:R-:W1:Y:S01]  /*0a50*/  MUFU.RCP R26, R26 ;  /* 0x0000001a001a7308 */ /* 0x000e620000001000 */
[----:B0-----:R-:W-:-:S07]  /*0a60*/  FMUL R11, R11, R14 ;  /* 0x0000000e0b0b7220 */ /* 0x001fce0000400000 */
[----:B------:R-:W0:Y:S01]  /*0a70*/  MUFU.RCP R15, R15 ;  /* 0x0000000f000f7308 */ /* 0x000e220000001000 */
[----:B------:R-:W-:Y:S04]  /*0a80*/  STS [R2], R3 ;  /* 0x0000000302007388 */ /* 0x000fe80000000800 */
[----:B------:R4:W-:Y:S01]  /*0a90*/  STS [R4+0x10], R27 ;  /* 0x0000101b04007388 */ /* 0x0009e20000000800 */
[----:B------:R-:W-:Y:S01]  /*0aa0*/  BAR.SYNC.DEFER_BLOCKING 0x0 ;  /* 0x0000000000007b1d */ /* 0x000fe20000010000 */
[----:B--2---:R-:W-:Y:S01]  /*0ab0*/  FADD R10, R10, -R13 ;  /* 0x8000000d0a0a7221 */ /* 0x004fe20000000000 */
[----:B------:R-:W-:-:S06]  /*0ac0*/  FSEL R13, R29, 1, P4 ;  /* 0x3f8000001d0d7808 */ /* 0x000fcc0002000000 */
[----:B----4-:R-:W2:Y:S01]  /*0ad0*/  LDC.64 R4, c[0x0][0x270] ;  /* 0x00009c00ff047b82 */ /* 0x010ea20000000a00 */
[----:B------:R-:W-:Y:S01]  /*0ae0*/  FADD R27, R9, -R12 ;  /* 0x8000000c091b7221 */ /* 0x000fe20000000000 */
[----:B------:R-:W-:Y:S01]  /*0af0*/  FSEL R12, R29, 1, P6 ;  /* 0x3f8000001d0c7808 */ /* 0x000fe20003000000 */
[----:B------:R-:W-:Y:S01]  /*0b00*/  FMUL R10, R11, R10 ;  /* 0x0000000a0b0a7220 */ /* 0x000fe20000400000 */
[----:B------:R-:W-:Y:S01]  /*0b10*/  @!P5 FMUL R13, R13, 16777216 ;  /* 0x4b8000000d0dd820 */ /* 0x000fe20000400000 */
[----:B------:R-:W-:Y:S02]  /*0b20*/  FMUL R27, R28, R27 ;  /* 0x0000001b1c1b7220 */ /* 0x000fe40000400000 */
[----:B------:R-:W-:Y:S01]  /*0b30*/  @!P1 FMUL R12, R12, 16777216 ;  /* 0x4b8000000c0c9820 */ /* 0x000fe20000400000 */
[----:B---3--:R-:W-:Y:S01]  /*0b40*/  FFMA R17, R10, R17, R19 ;  /* 0x000000110a117223 */ /* 0x008fe20000000013 */
[----:B------:R-:W-:Y:S01]  /*0b50*/  FFMA R16, R27, R16, R18 ;  /* 0x000000101b107223 */ /* 0x000fe20000000012 */
[----:B-1----:R-:W-:Y:S01]  /*0b60*/  FMUL R13, R26, R13 ;  /* 0x0000000d1a0d7220 */ /* 0x002fe20000400000 */
[----:B0-----:R-:W-:Y:S01]  /*0b70*/  FMUL R12, R15, R12 ;  /* 0x0000000c0f0c7220 */ /* 0x001fe20000400000 */
[----:B------:R-:W-:Y:S01]  /*0b80*/  FADD R21, R17, -R21 ;  /* 0x8000001511157221 */ /* 0x000fe20000000000 */
[----:B------:R-:W-:-:S03]  /*0b90*/  FADD R20, R16, -R20 ;  /* 0x8000001410147221 */ /* 0x000fc60000000000 */
[----:B------:R-:W-:Y:S01]  /*0ba0*/  FMUL R12, R21, R12 ;  /* 0x0000000c150c7220 */ /* 0x000fe20000400000 */
[----:B------:R-:W-:Y:S01]  /*0bb0*/  FMUL R13, R20, R13 ;  /* 0x0000000d140d7220 */ /* 0x000fe20000400000 */
[----:B------:R-:W-:Y:S02]  /*0bc0*/  LDS R2, [R8] ;  /* 0x0000000008027984 */ /* 0x000fe40000000800 */
[----:B------:R-:W-:Y:S01]  /*0bd0*/  FFMA R23, R12, R25, R23 ;  /* 0x000000190c177223 */ /* 0x000fe20000000017 */
[----:B------:R-:W-:Y:S01]  /*0be0*/  FFMA R22, R13, R24, R22 ;  /* 0x000000180d167223 */ /* 0x000fe20000000016 */
[----:B------:R0:W1:Y:S01]  /*0bf0*/  LDS R3, [R8+0x4] ;  /* 0x0000040008037984 */ /* 0x0000620000000800 */
[C---:B--2---:R-:W-:Y:S01]  /*0c00*/  IMAD.WIDE R4, R0.reuse, 0x4, R4 ;  /* 0x0000000400047825 */ /* 0x044fe200078e0204 */
[----:B0-----:R-:W0:Y:S03]  /*0c10*/  LDC.64 R8, c[0x0][0x278] ;  /* 0x00009e00ff087b82 */ /* 0x001e260000000a00 */
[----:B0-----:R-:W-:Y:S01]  /*0c20*/  IMAD.WIDE R8, R0, 0x4, R8 ;  /* 0x0000000400087825 */ /* 0x001fe200078e0208 */
[----:B-1----:R0:W-:Y:S04]  /*0c30*/  @P0 STG.E.64 desc[UR8][R6.64], R2 ;  /* 0x0000000206000986 */ /* 0x0021e8000c101b08 */
[----:B------:R0:W-:Y:S02]  /*0c40*/  @P0 STG.E.64 desc[UR8][R4.64], R16 ;  /* 0x0000001004000986 */ /* 0x0001e4000c101b08 */
[----:B0-----:R-:W-:Y:S05]  /*0c50*/  @!P0 EXIT ;  /* 0x000000000000894d */ /* 0x001fea0003800000 */
[----:B------:R-:W-:Y:S01]  /*0c60*/  STG.E.64 desc[UR8][R8.64], R22 ;  /* 0x0000001608007986 */ /* 0x000fe2000c101b08 */
[----:B------:R-:W-:Y:S05]  /*0c70*/  EXIT ;  /* 0x000000000000794d */ /* 0x000fea0003800000 */
.L_x_0:
[----:B------:R-:W-:-:S00]  /*0c80*/  BRA `(.L_x_0) ;  /* 0xfffffffc00fc7947 */ /* 0x000fc0000383ffff */
[----:B------:R-:W-:-:S00]  /*0c90*/  NOP ;  /* 0x0000000000007918 */ /* 0x000fc00000000000 */
        /* <DEDUP_REMOVED lines=14> */
.L_x_1:


//--------------------- .nv.global.init           --------------------------
	.section	.nv.global.init,"aw",@progbits
.nv.global.init:
	.type		_$_str,@object
	.size		_$_str,(_$_str_$_2 - _$_str)
_$_str:
        /*0000*/ 	.byte	0x5f, 0x5f, 0x43, 0x55, 0x44, 0x41, 0x5f, 0x46, 0x54, 0x5a, 0x00
	.type		_$_str_$_2,@object
	.size		_$_str_$_2,(.L_1 - _$_str_$_2)
_$_str_$_2:
        /*000b*/ 	.byte	0x5f, 0x5f, 0x43, 0x55, 0x44, 0x41, 0x5f, 0x50, 0x52, 0x45, 0x43, 0x5f, 0x53, 0x51, 0x52, 0x54
        /*001b*/ 	.byte	0x00
.L_1:


//--------------------- .nv.shared.triton_poi_fused__native_batch_norm_legit_no_training_add_2 --------------------------
	.section	.nv.shared.triton_poi_fused__native_batch_norm_legit_no_training_add_2,"aw",@nobits
	.sectionflags	@""
	.align	16
	.zero		1024


//--------------------- .nv.constant0.triton_poi_fused__native_batch_norm_legit_no_training_add_2 --------------------------
	.section	.nv.constant0.triton_poi_fused__native_batch_norm_legit_no_training_add_2,"a",@progbits
	.sectionflags	@""
	.align	4
.nv.constant0.triton_poi_fused__native_batch_norm_legit_no_training_add_2:
	.zero		648
